//
// Generated by NVIDIA NVVM Compiler
//
// Compiler Build ID: CL-36424714
// Cuda compilation tools, release 13.0, V13.0.88
// Based on NVVM 20.0.0
//

.version 9.0
.target sm_100
.address_size 64

	// .globl	_Z11convolucionPiS_ii

.visible .entry _Z11convolucionPiS_ii(
	.param .u64 .ptr .align 1 _Z11convolucionPiS_ii_param_0,
	.param .u64 .ptr .align 1 _Z11convolucionPiS_ii_param_1,
	.param .u32 _Z11convolucionPiS_ii_param_2,
	.param .u32 _Z11convolucionPiS_ii_param_3
)
{
	.reg .pred 	%p<11>;
	.reg .b32 	%r<38>;
	.reg .b64 	%rd<11>;

	ld.param.u64 	%rd2, [_Z11convolucionPiS_ii_param_0];
	ld.param.u32 	%r21, [_Z11convolucionPiS_ii_param_2];
	ld.param.u32 	%r18, [_Z11convolucionPiS_ii_param_3];
	cvta.to.global.u64 	%rd1, %rd2;
	mov.u32 	%r22, %ctaid.x;
	mov.u32 	%r23, %ntid.x;
	mov.u32 	%r24, %ntid.y;
	mov.u32 	%r25, %tid.y;
	mov.u32 	%r26, %tid.x;
	mad.lo.s32 	%r27, %r24, %r22, %r25;
	mad.lo.s32 	%r1, %r27, %r23, %r26;
	mul.lo.s32 	%r2, %r18, %r21;
	mov.b32 	%r35, 0;
	mov.b32 	%r33, -1;
$L__BB0_1:
	mul.lo.s32 	%r5, %r33, %r18;
	add.s32 	%r6, %r5, %r1;
	setp.lt.s32 	%p1, %r6, 2;
	setp.gt.s32 	%p2, %r6, %r2;
	or.pred  	%p3, %p1, %p2;
	@%p3 bra 	$L__BB0_3;
	add.s32 	%r28, %r6, -1;
	mul.wide.u32 	%rd3, %r28, 4;
	add.s64 	%rd4, %rd1, %rd3;
	ld.global.u32 	%r29, [%rd4];
	add.s32 	%r35, %r29, %r35;
$L__BB0_3:
	mul.lo.s32 	%r9, %r5, %r18;
	add.s32 	%r10, %r9, %r1;
	setp.lt.s32 	%p4, %r10, 1;
	setp.ge.s32 	%p5, %r10, %r2;
	or.pred  	%p6, %p4, %p5;
	@%p6 bra 	$L__BB0_5;
	mul.wide.u32 	%rd5, %r10, 4;
	add.s64 	%rd6, %rd1, %rd5;
	ld.global.u32 	%r30, [%rd6];
	add.s32 	%r35, %r30, %r35;
$L__BB0_5:
	mul.lo.s32 	%r13, %r9, %r18;
	add.s32 	%r31, %r13, %r1;
	add.s32 	%r14, %r31, 1;
	setp.lt.s32 	%p7, %r31, 0;
	setp.ge.s32 	%p8, %r14, %r2;
	or.pred  	%p9, %p7, %p8;
	@%p9 bra 	$L__BB0_7;
	mul.wide.u32 	%rd7, %r14, 4;
	add.s64 	%rd8, %rd1, %rd7;
	ld.global.u32 	%r32, [%rd8];
	add.s32 	%r35, %r32, %r35;
$L__BB0_7:
	add.s32 	%r33, %r13, 1;
	setp.lt.s32 	%p10, %r13, 1;
	@%p10 bra 	$L__BB0_1;
	mul.wide.s32 	%rd9, %r1, 4;
	add.s64 	%rd10, %rd1, %rd9;
	st.global.u32 	[%rd10], %r35;
	ret;

}


// ===== COMPILED SASS (sm_100) =====

	.target	sm_100

	.elftype	@"ET_EXEC"


//--------------------- .note.nv.tkinfo           --------------------------
	.section	.note.nv.tkinfo,"",@"SHT_NOTE"
	.sectionflags	@"SHF_NOTE_NV_TKINFO"
	.tkinfo
        /*0018*/ 	.word	0x00000002
        /*0030*/ 	.string	""
        /*0030*/ 	.string	"ptxas"
        /*0030*/ 	.string	"Cuda compilation tools, release 13.0, V13.0.88"
        /*0030*/ 	.string	"Build cuda_13.0.r13.0/compiler.36424714_0"
        /*0030*/ 	.string	"-arch sm_100 -m 64 "



//--------------------- .note.nv.cuinfo           --------------------------
	.section	.note.nv.cuinfo,"",@"SHT_NOTE"
	.sectionflags	@"SHF_NOTE_NV_CUINFO"
        /*0018*/ 	.short	0x0002
        /*001a*/ 	.short	0x0064
        /*001c*/ 	.short	0x0082
	.zero		2


//--------------------- .nv.info                  --------------------------
	.section	.nv.info,"",@"SHT_CUDA_INFO"
	.align	4


	//----- nvinfo : EIATTR_REGCOUNT
	.align		4
        /*0000*/ 	.byte	0x04, 0x2f
        /*0002*/ 	.short	(.L_1 - .L_0)
	.align		4
.L_0:
        /*0004*/ 	.word	index@(_Z11convolucionPiS_ii)
        /*0008*/ 	.word	0x00000014


	//----- nvinfo : EIATTR_FRAME_SIZE
	.align		4
.L_1:
        /*000c*/ 	.byte	0x04, 0x11
        /*000e*/ 	.short	(.L_3 - .L_2)
	.align		4
.L_2:
        /*0010*/ 	.word	index@(_Z11convolucionPiS_ii)
        /*0014*/ 	.word	0x00000000


	//----- nvinfo : EIATTR_MIN_STACK_SIZE
	.align		4
.L_3:
        /*0018*/ 	.byte	0x04, 0x12
        /*001a*/ 	.short	(.L_5 - .L_4)
	.align		4
.L_4:
        /*001c*/ 	.word	index@(_Z11convolucionPiS_ii)
        /*0020*/ 	.word	0x00000000
.L_5:


//--------------------- .nv.compat                --------------------------
	.section	.nv.compat,"",@"SHT_CUDA_COMPAT_INFO"
	.align	4
        /*0000*/ 	.byte	0x02, 0x09, 0x00, 0x00, 0x02, 0x02, 0x01, 0x00, 0x02, 0x05, 0x05, 0x00, 0x03, 0x07, 0x01, 0x01
        /*0010*/ 	.byte	0x02, 0x03, 0x00, 0x00, 0x02, 0x06, 0x01, 0x00, 0x04, 0x0b, 0x08, 0x00, 0x09, 0x00, 0x00, 0x00
        /*0020*/ 	.byte	0x00, 0x00, 0x00, 0x00


//--------------------- .nv.info._Z11convolucionPiS_ii --------------------------
	.section	.nv.info._Z11convolucionPiS_ii,"",@"SHT_CUDA_INFO"
	.sectionflags	@""
	.align	4


	//----- nvinfo : EIATTR_CUDA_API_VERSION
	.align		4
        /*0000*/ 	.byte	0x04, 0x37
        /*0002*/ 	.short	(.L_7 - .L_6)
.L_6:
        /*0004*/ 	.word	0x00000082


	//----- nvinfo : EIATTR_KPARAM_INFO
	.align		4
.L_7:
        /*0008*/ 	.byte	0x04, 0x17
        /*000a*/ 	.short	(.L_9 - .L_8)
.L_8:
        /*000c*/ 	.word	0x00000000
        /*0010*/ 	.short	0x0003
        /*0012*/ 	.short	0x0014
        /*0014*/ 	.byte	0x00, 0xf0, 0x11, 0x00


	//----- nvinfo : EIATTR_KPARAM_INFO
	.align		4
.L_9:
        /*0018*/ 	.byte	0x04, 0x17
        /*001a*/ 	.short	(.L_11 - .L_10)
.L_10:
        /*001c*/ 	.word	0x00000000
        /*0020*/ 	.short	0x0002
        /*0022*/ 	.short	0x0010
        /*0024*/ 	.byte	0x00, 0xf0, 0x11, 0x00


	//----- nvinfo : EIATTR_KPARAM_INFO
	.align		4
.L_11:
        /*0028*/ 	.byte	0x04, 0x17
        /*002a*/ 	.short	(.L_13 - .L_12)
.L_12:
        /*002c*/ 	.word	0x00000000
        /*0030*/ 	.short	0x0001
        /*0032*/ 	.short	0x0008
        /*0034*/ 	.byte	0x00, 0xf5, 0x21, 0x00


	//----- nvinfo : EIATTR_KPARAM_INFO
	.align		4
.L_13:
        /*0038*/ 	.byte	0x04, 0x17
        /*003a*/ 	.short	(.L_15 - .L_14)
.L_14:
        /*003c*/ 	.word	0x00000000
        /*0040*/ 	.short	0x0000
        /*0042*/ 	.short	0x0000
        /*0044*/ 	.byte	0x00, 0xf5, 0x21, 0x00


	//----- nvinfo : EIATTR_SPARSE_MMA_MASK
	.align		4
.L_15:
        /*0048*/ 	.byte	0x03, 0x50
        /*004a*/ 	.short	0x0000


	//----- nvinfo : EIATTR_MAXREG_COUNT
	.align		4
        /*004c*/ 	.byte	0x03, 0x1b
        /*004e*/ 	.short	0x00ff


	//----- nvinfo : EIATTR_MERCURY_ISA_VERSION
	.align		4
        /*0050*/ 	.byte	0x03, 0x5f
        /*0052*/ 	.short	0x0101


	//----- nvinfo : EIATTR_VRC_CTA_INIT_COUNT
	.align		4
        /*0054*/ 	.byte	0x02, 0x4a
	.zero		1
	.zero		1


	//----- nvinfo : EIATTR_EXIT_INSTR_OFFSETS
	.align		4
        /*0058*/ 	.byte	0x04, 0x1c
        /*005a*/ 	.short	(.L_17 - .L_16)


	//   ....[0]....
.L_16:
        /*005c*/ 	.word	0x000002e0


	//----- nvinfo : EIATTR_CBANK_PARAM_SIZE
	.align		4
.L_17:
        /*0060*/ 	.byte	0x03, 0x19
        /*0062*/ 	.short	0x0018


	//----- nvinfo : EIATTR_PARAM_CBANK
	.align		4
        /*0064*/ 	.byte	0x04, 0x0a
        /*0066*/ 	.short	(.L_19 - .L_18)
	.align		4
.L_18:
        /*0068*/ 	.word	index@(.nv.constant0._Z11convolucionPiS_ii)
        /*006c*/ 	.short	0x0380
        /*006e*/ 	.short	0x0018


	//----- nvinfo : EIATTR_SW_WAR
	.align		4
.L_19:
        /*0070*/ 	.byte	0x04, 0x36
        /*0072*/ 	.short	(.L_21 - .L_20)
.L_20:
        /*0074*/ 	.word	0x00000008
.L_21:


//--------------------- .nv.callgraph             --------------------------
	.section	.nv.callgraph,"",@"SHT_CUDA_CALLGRAPH"
	.align	4
	.sectionentsize	8
	.align		4
        /*0000*/ 	.word	0x00000000
	.align		4
        /*0004*/ 	.word	0xffffffff
	.align		4
        /*0008*/ 	.word	0x00000000
	.align		4
        /*000c*/ 	.word	0xfffffffe
	.align		4
        /*0010*/ 	.word	0x00000000
	.align		4
        /*0014*/ 	.word	0xfffffffd
	.align		4
        /*0018*/ 	.word	0x00000000
	.align		4
        /*001c*/ 	.word	0xfffffffc


//--------------------- .text._Z11convolucionPiS_ii --------------------------
	.section	.text._Z11convolucionPiS_ii,"ax",@progbits
	.align	128
        .global         _Z11convolucionPiS_ii
        .type           _Z11convolucionPiS_ii,@function
        .size           _Z11convolucionPiS_ii,(.L_x_2 - _Z11convolucionPiS_ii)
        .other          _Z11convolucionPiS_ii,@"STO_CUDA_ENTRY STV_DEFAULT"
_Z11convolucionPiS_ii:
.text._Z11convolucionPiS_ii:
[----:B------:R-:W-:Y:S01]  /*0000*/  LDC R1, c[0x0][0x37c] ;  /* 0x0000df00ff017b82 */ /* 0x000fe20000000800 */
[----:B------:R-:W0:Y:S01]  /*0010*/  S2R R3, SR_TID.Y ;  /* 0x0000000000037919 */ /* 0x000e220000002200 */
[----:B------:R-:W1:Y:S06]  /*0020*/  LDCU UR9, c[0x0][0x360] ;  /* 0x00006c00ff0977ac */ /* 0x000e6c0008000800 */
[----:B------:R-:W0:Y:S01]  /*0030*/  S2UR UR8, SR_CTAID.X ;  /* 0x00000000000879c3 */ /* 0x000e220000002500 */
[----:B------:R-:W-:Y:S01]  /*0040*/  HFMA2 R11, -RZ, RZ, 0, 0 ;  /* 0x00000000ff0b7431 */ /* 0x000fe200000001ff */
[----:B------:R-:W1:Y:S01]  /*0050*/  S2R R9, SR_TID.X ;  /* 0x0000000000097919 */ /* 0x000e620000002100 */
[----:B------:R-:W2:Y:S01]  /*0060*/  LDCU.64 UR4, c[0x0][0x390] ;  /* 0x00007200ff0477ac */ /* 0x000ea20008000a00 */
[----:B------:R-:W3:Y:S04]  /*0070*/  LDCU.64 UR6, c[0x0][0x358] ;  /* 0x00006b00ff0677ac */ /* 0x000ee80008000a00 */
[----:B------:R-:W0:Y:S01]  /*0080*/  LDC R0, c[0x0][0x364] ;  /* 0x0000d900ff007b82 */ /* 0x000e220000000800 */
[----:B------:R-:W4:Y:S01]  /*0090*/  LDCU UR10, c[0x0][0x394] ;  /* 0x00007280ff0a77ac */ /* 0x000f220008000800 */
[----:B--2---:R-:W-:-:S03]  /*00a0*/  UIMAD UR4, UR5, UR4, URZ ;  /* 0x00000004050472a4 */ /* 0x004fc6000f8e02ff */
[----:B------:R-:W-:Y:S01]  /*00b0*/  UMOV UR5, 0xffffffff ;  /* 0xffffffff00057882 */ /* 0x000fe20000000000 */
[----:B0-----:R-:W-:-:S04]  /*00c0*/  IMAD R0, R0, UR8, R3 ;  /* 0x0000000800007c24 */ /* 0x001fc8000f8e0203 */
[----:B-1-34-:R-:W-:-:S07]  /*00d0*/  IMAD R9, R0, UR9, R9 ;  /* 0x0000000900097c24 */ /* 0x01afce000f8e0209 */
.L_x_0:
[----:B------:R-:W-:-:S04]  /*00e0*/  UIMAD UR5, UR5, UR10, URZ ;  /* 0x0000000a050572a4 */ /* 0x000fc8000f8e02ff */
[----:B------:R-:W-:Y:S02]  /*00f0*/  UIMAD UR8, UR5, UR10, URZ ;  /* 0x0000000a050872a4 */ /* 0x000fe4000f8e02ff */
[C---:B------:R-:W-:Y:S02]  /*0100*/  IADD3 R13, PT, PT, R9.reuse, UR5, RZ ;  /* 0x00000005090d7c10 */ /* 0x040fe4000fffe0ff */
[----:B------:R-:W-:Y:S02]  /*0110*/  UIMAD UR9, UR8, UR10, URZ ;  /* 0x0000000a080972a4 */ /* 0x000fe4000f8e02ff */
[----:B------:R-:W-:Y:S01]  /*0120*/  VIADD R15, R9, UR8 ;  /* 0x00000008090f7c36 */ /* 0x000fe20008000000 */
[----:B------:R-:W-:-:S03]  /*0130*/  ISETP.GT.AND P0, PT, R13, UR4, PT ;  /* 0x000000040d007c0c */ /* 0x000fc6000bf04270 */
[----:B------:R-:W-:Y:S02]  /*0140*/  IADD3 R0, PT, PT, R9, UR9, RZ ;  /* 0x0000000909007c10 */ /* 0x000fe4000fffe0ff */
[----:B------:R-:W-:Y:S02]  /*0150*/  ISETP.LT.OR P0, PT, R13, 0x2, P0 ;  /* 0x000000020d00780c */ /* 0x000fe40000701670 */
[----:B------:R-:W-:Y:S01]  /*0160*/  ISETP.GE.AND P1, PT, R15, UR4, PT ;  /* 0x000000040f007c0c */ /* 0x000fe2000bf26270 */
[----:B------:R-:W-:-:S03]  /*0170*/  VIADD R17, R0, 0x1 ;  /* 0x0000000100117836 */ /* 0x000fc60000000000 */
[----:B------:R-:W-:Y:S02]  /*0180*/  ISETP.LT.OR P1, PT, R15, 0x1, P1 ;  /* 0x000000010f00780c */ /* 0x000fe40000f21670 */
[----:B------:R-:W-:-:S04]  /*0190*/  ISETP.GE.AND P2, PT, R17, UR4, PT ;  /* 0x0000000411007c0c */ /* 0x000fc8000bf46270 */
[----:B------:R-:W-:Y:S01]  /*01a0*/  ISETP.LT.OR P2, PT, R0, RZ, P2 ;  /* 0x000000ff0000720c */ /* 0x000fe20001741670 */
[----:B------:R-:W0:Y:S01]  /*01b0*/  @!P0 LDC.64 R2, c[0x0][0x380] ;  /* 0x0000e000ff028b82 */ /* 0x000e220000000a00 */
[----:B------:R-:W-:-:S07]  /*01c0*/  @!P0 IADD3 R13, PT, PT, R13, -0x1, RZ ;  /* 0xffffffff0d0d8810 */ /* 0x000fce0007ffe0ff */
[----:B------:R-:W1:Y:S08]  /*01d0*/  @!P1 LDC.64 R4, c[0x0][0x380] ;  /* 0x0000e000ff049b82 */ /* 0x000e700000000a00 */
[----:B------:R-:W2:Y:S01]  /*01e0*/  @!P2 LDC.64 R6, c[0x0][0x380] ;  /* 0x0000e000ff06ab82 */ /* 0x000ea20000000a00 */
[----:B0-----:R-:W-:-:S06]  /*01f0*/  @!P0 IMAD.WIDE.U32 R2, R13, 0x4, R2 ;  /* 0x000000040d028825 */ /* 0x001fcc00078e0002 */
[----:B------:R-:W3:Y:S01]  /*0200*/  @!P0 LDG.E R2, desc[UR6][R2.64] ;  /* 0x0000000602028981 */ /* 0x000ee2000c1e1900 */
[----:B-1----:R-:W-:-:S06]  /*0210*/  @!P1 IMAD.WIDE.U32 R4, R15, 0x4, R4 ;  /* 0x000000040f049825 */ /* 0x002fcc00078e0004 */
[----:B------:R-:W4:Y:S01]  /*0220*/  @!P1 LDG.E R4, desc[UR6][R4.64] ;  /* 0x0000000604049981 */ /* 0x000f22000c1e1900 */
[----:B--2---:R-:W-:-:S06]  /*0230*/  @!P2 IMAD.WIDE.U32 R6, R17, 0x4, R6 ;  /* 0x000000041106a825 */ /* 0x004fcc00078e0006 */
[----:B------:R-:W2:Y:S01]  /*0240*/  @!P2 LDG.E R6, desc[UR6][R6.64] ;  /* 0x000000060606a981 */ /* 0x000ea2000c1e1900 */
[----:B------:R-:W-:Y:S02]  /*0250*/  UISETP.GE.AND UP0, UPT, UR9, 0x1, UPT ;  /* 0x000000010900788c */ /* 0x000fe4000bf06270 */
[----:B------:R-:W-:Y:S01]  /*0260*/  UIADD3 UR5, UPT, UPT, UR9, 0x1, URZ ;  /* 0x0000000109057890 */ /* 0x000fe2000fffe0ff */
[----:B---3--:R-:W-:-:S05]  /*0270*/  @!P0 IMAD.IADD R11, R11, 0x1, R2 ;  /* 0x000000010b0b8824 */ /* 0x008fca00078e0202 */
[----:B----4-:R-:W-:-:S05]  /*0280*/  @!P1 IADD3 R11, PT, PT, R11, R4, RZ ;  /* 0x000000040b0b9210 */ /* 0x010fca0007ffe0ff */
[----:B--2---:R-:W-:Y:S01]  /*0290*/  @!P2 IMAD.IADD R11, R11, 0x1, R6 ;  /* 0x000000010b0ba824 */ /* 0x004fe200078e0206 */
[----:B------:R-:W-:Y:S06]  /*02a0*/  BRA.U !UP0, `(.L_x_0) ;  /* 0xfffffffd088c7547 */ /* 0x000fec000b83ffff */
[----:B------:R-:W0:Y:S02]  /*02b0*/  LDC.64 R2, c[0x0][0x380] ;  /* 0x0000e000ff027b82 */ /* 0x000e240000000a00 */
[----:B0-----:R-:W-:-:S05]  /*02c0*/  IMAD.WIDE R2, R9, 0x4, R2 ;  /* 0x0000000409027825 */ /* 0x001fca00078e0202 */
[----:B------:R-:W-:Y:S01]  /*02d0*/  STG.E desc[UR6][R2.64], R11 ;  /* 0x0000000b02007986 */ /* 0x000fe2000c101906 */
[----:B------:R-:W-:Y:S05]  /*02e0*/  EXIT ;  /* 0x000000000000794d */ /* 0x000fea0003800000 */
.L_x_1:
[----:B------:R-:W-:-:S00]  /*02f0*/  BRA `(.L_x_1) ;  /* 0xfffffffc00fc7947 */ /* 0x000fc0000383ffff */
[----:B------:R-:W-:-:S00]  /*0300*/  NOP ;  /* 0x0000000000007918 */ /* 0x000fc00000000000 */
[----:B------:R-:W-:-:S00]  /*0310*/  NOP ;  /* 0x0000000000007918 */ /* 0x000fc00000000000 */
[----:B------:R-:W-:-:S00]  /*0320*/  NOP ;  /* 0x0000000000007918 */ /* 0x000fc00000000000 */
[----:B------:R-:W-:-:S00]  /*0330*/  NOP ;  /* 0x0000000000007918 */ /* 0x000fc00000000000 */
[----:B------:R-:W-:-:S00]  /*0340*/  NOP ;  /* 0x0000000000007918 */ /* 0x000fc00000000000 */
[----:B------:R-:W-:-:S00]  /*0350*/  NOP ;  /* 0x0000000000007918 */ /* 0x000fc00000000000 */
[----:B------:R-:W-:-:S00]  /*0360*/  NOP ;  /* 0x0000000000007918 */ /* 0x000fc00000000000 */
[----:B------:R-:W-:-:S00]  /*0370*/  NOP ;  /* 0x0000000000007918 */ /* 0x000fc00000000000 */
.L_x_2:


//--------------------- .nv.shared.reserved.0     --------------------------
	.section	.nv.shared.reserved.0,"aw",@nobits
	.weak		__nv_reservedSMEM_offset_0_alias
	.size		__nv_reservedSMEM_offset_0_alias, 0, 64
	.other		__nv_reservedSMEM_offset_0_alias,@"STO_CUDA_RESERVED_SHARED STV_DEFAULT"
__nv_reservedSMEM_offset_0_alias:
	.zero		0
	.zero		64


//--------------------- .nv.constant0._Z11convolucionPiS_ii --------------------------
	.section	.nv.constant0._Z11convolucionPiS_ii,"a",@progbits
	.sectionflags	@""
	.align	4
.nv.constant0._Z11convolucionPiS_ii:
	.zero		920


//--------------------- SYMBOLS --------------------------

	.type		.nv.reservedSmem.offset0,@object
	.size		.nv.reservedSmem.offset0,0x4
